	.headerflags	@"EF_CUDA_TEXMODE_UNIFIED EF_CUDA_64BIT_ADDRESS EF_CUDA_ACCELERATORS EF_CUDA_SM90 EF_CUDA_VIRTUAL_SM(EF_CUDA_SM90)"
	.elftype	@"ET_EXEC"


//--------------------- .nv.info                  --------------------------
	.section	.nv.info,"",@"SHT_CUDA_INFO"
	.align	4


	//----- nvinfo : EIATTR_REGCOUNT
	.align		4
        /*0000*/ 	.byte	0x04, 0x2f
        /*0002*/ 	.short	(.L_3 - .L_2)
	.align		4
.L_2:
        /*0004*/ 	.word	index@(triton_poi_fused__native_batch_norm_legit_no_training_relu_11)
        /*0008*/ 	.word	0x00000011


	//----- nvinfo : EIATTR_MIN_STACK_SIZE
	.align		4
.L_3:
        /*000c*/ 	.byte	0x04, 0x12
        /*000e*/ 	.short	(.L_5 - .L_4)
	.align		4
.L_4:
        /*0010*/ 	.word	index@(triton_poi_fused__native_batch_norm_legit_no_training_relu_11)
        /*0014*/ 	.word	0x00000000


	//----- nvinfo : EIATTR_FRAME_SIZE
	.align		4
.L_5:
        /*0018*/ 	.byte	0x04, 0x11
        /*001a*/ 	.short	(.L_7 - .L_6)
	.align		4
.L_6:
        /*001c*/ 	.word	index@(triton_poi_fused__native_batch_norm_legit_no_training_relu_11)
        /*0020*/ 	.word	0x00000000


	//----- nvinfo : EIATTR_MIN_STACK_SIZE
	.align		4
.L_7:
        /*0024*/ 	.byte	0x04, 0x12
        /*0026*/ 	.short	(.L_9 - .L_8)
	.align		4
.L_8:
        /*0028*/ 	.word	index@(triton_poi_fused__native_batch_norm_legit_no_training_relu_11)
        /*002c*/ 	.word	0x00000000
.L_9:


//--------------------- .nv.info.triton_poi_fused__native_batch_norm_legit_no_training_relu_11 --------------------------
	.section	.nv.info.triton_poi_fused__native_batch_norm_legit_no_training_relu_11,"",@"SHT_CUDA_INFO"
	.sectionflags	@""
	.align	4


	//----- nvinfo : EIATTR_CUDA_API_VERSION
	.align		4
        /*0000*/ 	.byte	0x04, 0x37
        /*0002*/ 	.short	(.L_11 - .L_10)
.L_10:
        /*0004*/ 	.word	0x0000007c


	//----- nvinfo : EIATTR_KPARAM_INFO
	.align		4
.L_11:
        /*0008*/ 	.byte	0x04, 0x17
        /*000a*/ 	.short	(.L_13 - .L_12)
.L_12:
        /*000c*/ 	.word	0x00000000
        /*0010*/ 	.short	0x0006
        /*0012*/ 	.short	0x0030
        /*0014*/ 	.byte	0x00, 0xf0, 0x11, 0x00


	//----- nvinfo : EIATTR_KPARAM_INFO
	.align		4
.L_13:
        /*0018*/ 	.byte	0x04, 0x17
        /*001a*/ 	.short	(.L_15 - .L_14)
.L_14:
        /*001c*/ 	.word	0x00000000
        /*0020*/ 	.short	0x0005
        /*0022*/ 	.short	0x0028
        /*0024*/ 	.byte	0x00, 0xf4, 0x21, 0x00


	//----- nvinfo : EIATTR_KPARAM_INFO
	.align		4
.L_15:
        /*0028*/ 	.byte	0x04, 0x17
        /*002a*/ 	.short	(.L_17 - .L_16)
.L_16:
        /*002c*/ 	.word	0x00000000
        /*0030*/ 	.short	0x0004
        /*0032*/ 	.short	0x0020
        /*0034*/ 	.byte	0x00, 0xf4, 0x21, 0x00


	//----- nvinfo : EIATTR_KPARAM_INFO
	.align		4
.L_17:
        /*0038*/ 	.byte	0x04, 0x17
        /*003a*/ 	.short	(.L_19 - .L_18)
.L_18:
        /*003c*/ 	.word	0x00000000
        /*0040*/ 	.short	0x0003
        /*0042*/ 	.short	0x0018
        /*0044*/ 	.byte	0x00, 0xf4, 0x21, 0x00


	//----- nvinfo : EIATTR_KPARAM_INFO
	.align		4
.L_19:
        /*0048*/ 	.byte	0x04, 0x17
        /*004a*/ 	.short	(.L_21 - .L_20)
.L_20:
        /*004c*/ 	.word	0x00000000
        /*0050*/ 	.short	0x0002
        /*0052*/ 	.short	0x0010
        /*0054*/ 	.byte	0x00, 0xf4, 0x21, 0x00


	//----- nvinfo : EIATTR_KPARAM_INFO
	.align		4
.L_21:
        /*0058*/ 	.byte	0x04, 0x17
        /*005a*/ 	.short	(.L_23 - .L_22)
.L_22:
        /*005c*/ 	.word	0x00000000
        /*0060*/ 	.short	0x0001
        /*0062*/ 	.short	0x0008
        /*0064*/ 	.byte	0x00, 0xf4, 0x21, 0x00


	//----- nvinfo : EIATTR_KPARAM_INFO
	.align		4
.L_23:
        /*0068*/ 	.byte	0x04, 0x17
        /*006a*/ 	.short	(.L_25 - .L_24)
.L_24:
        /*006c*/ 	.word	0x00000000
        /*0070*/ 	.short	0x0000
        /*0072*/ 	.short	0x0000
        /*0074*/ 	.byte	0x00, 0xf4, 0x21, 0x00


	//----- nvinfo : EIATTR_SPARSE_MMA_MASK
	.align		4
.L_25:
        /*0078*/ 	.byte	0x03, 0x50
        /*007a*/ 	.short	0x0000


	//----- nvinfo : EIATTR_MAXREG_COUNT
	.align		4
        /*007c*/ 	.byte	0x03, 0x1b
        /*007e*/ 	.short	0x00ff


	//----- nvinfo : EIATTR_EXIT_INSTR_OFFSETS
	.align		4
        /*0080*/ 	.byte	0x04, 0x1c
        /*0082*/ 	.short	(.L_27 - .L_26)


	//   ....[0]....
.L_26:
        /*0084*/ 	.word	0x00000340


	//----- nvinfo : EIATTR_REQNTID
	.align		4
.L_27:
        /*0088*/ 	.byte	0x04, 0x10
        /*008a*/ 	.short	(.L_29 - .L_28)
.L_28:
        /*008c*/ 	.word	0x00000080
        /*0090*/ 	.word	0x00000001
        /*0094*/ 	.word	0x00000001


	//----- nvinfo : EIATTR_CBANK_PARAM_SIZE
	.align		4
.L_29:
        /*0098*/ 	.byte	0x03, 0x19
        /*009a*/ 	.short	0x0034


	//----- nvinfo : EIATTR_PARAM_CBANK
	.align		4
        /*009c*/ 	.byte	0x04, 0x0a
        /*009e*/ 	.short	(.L_31 - .L_30)
	.align		4
.L_30:
        /*00a0*/ 	.word	index@(.nv.constant0.triton_poi_fused__native_batch_norm_legit_no_training_relu_11)
        /*00a4*/ 	.short	0x0210
        /*00a6*/ 	.short	0x0034


	//----- nvinfo : EIATTR_SW_WAR
	.align		4
.L_31:
        /*00a8*/ 	.byte	0x04, 0x36
        /*00aa*/ 	.short	(.L_33 - .L_32)
.L_32:
        /*00ac*/ 	.word	0x00000008
.L_33:


//--------------------- .nv.callgraph             --------------------------
	.section	.nv.callgraph,"",@"SHT_CUDA_CALLGRAPH"
	.align	4
	.sectionentsize	8
	.align		4
        /*0000*/ 	.word	0x00000000
	.align		4
        /*0004*/ 	.word	0xffffffff
	.align		4
        /*0008*/ 	.word	0x00000000
	.align		4
        /*000c*/ 	.word	0xfffffffe
	.align		4
        /*0010*/ 	.word	0x00000000
	.align		4
        /*0014*/ 	.word	0xfffffffd
	.align		4
        /*0018*/ 	.word	0x00000000
	.align		4
        /*001c*/ 	.word	0xfffffffc


//--------------------- .nv.constant4             --------------------------
	.section	.nv.constant4,"a",@progbits
	.align	8
	.align		8
.nv.constant4:
        /*0000*/ 	.dword	_$_str
	.align		8
        /*0008*/ 	.dword	_$_str_$_2


//--------------------- .text.triton_poi_fused__native_batch_norm_legit_no_training_relu_11 --------------------------
	.section	.text.triton_poi_fused__native_batch_norm_legit_no_training_relu_11,"ax",@progbits
	.align	128
        .global         triton_poi_fused__native_batch_norm_legit_no_training_relu_11
        .type           triton_poi_fused__native_batch_norm_legit_no_training_relu_11,@function
        .size           triton_poi_fused__native_batch_norm_legit_no_training_relu_11,(.L_x_1 - triton_poi_fused__native_batch_norm_legit_no_training_relu_11)
        .other          triton_poi_fused__native_batch_norm_legit_no_training_relu_11,@"STO_CUDA_ENTRY STV_DEFAULT"
triton_poi_fused__native_batch_norm_legit_no_training_relu_11:
.text.triton_poi_fused__native_batch_norm_legit_no_training_relu_11:
[----:B------:R-:W-:Y:S01]  /*0000*/  LDC R1, c[0x0][0x28] ;  /* 0x00000a00ff017b82 */ /* 0x000fe20000000800 */
[----:B------:R-:W1:Y:S07]  /*0010*/  S2R R0, SR_TID.X ;  /* 0x0000000000007919 */ /* 0x000e6e0000002100 */
[----:B------:R-:W2:Y:S01]  /*0020*/  LDC.64 R6, c[0x0][0x220] ;  /* 0x00008800ff067b82 */ /* 0x000ea20000000a00 */
[----:B------:R-:W-:Y:S01]  /*0030*/  ULDC.64 UR4, c[0x0][0x208] ;  /* 0x0000820000047ab9 */ /* 0x000fe20000000a00 */
[----:B------:R-:W3:Y:S06]  /*0040*/  S2R R3, SR_CTAID.X ;  /* 0x0000000000037919 */ /* 0x000eec0000002500 */
[----:B------:R-:W4:Y:S08]  /*0050*/  LDC.64 R4, c[0x0][0x218] ;  /* 0x00008600ff047b82 */ /* 0x000f300000000a00 */
[----:B------:R-:W5:Y:S08]  /*0060*/  LDC.64 R8, c[0x0][0x228] ;  /* 0x00008a00ff087b82 */ /* 0x000f700000000a00 */
[----:B------:R-:W4:Y:S01]  /*0070*/  LDC.64 R10, c[0x0][0x230] ;  /* 0x00008c00ff0a7b82 */ /* 0x000f220000000a00 */
[----:B-1----:R-:W-:-:S04]  /*0080*/  SHF.L.U32 R0, R0, 0x1, RZ ;  /* 0x0000000100007819 */ /* 0x002fc800000006ff */
[----:B------:R-:W-:-:S04]  /*0090*/  LOP3.LUT R0, R0, 0xfe, RZ, 0xc0, !PT ;  /* 0x000000fe00007812 */ /* 0x000fc800078ec0ff */
[----:B---3--:R-:W-:-:S05]  /*00a0*/  LEA R0, R3, R0, 0x8 ;  /* 0x0000000003007211 */ /* 0x008fca00078e40ff */
[----:B------:R-:W-:-:S05]  /*00b0*/  IMAD.HI R2, R0, 0x38e38e39, RZ ;  /* 0x38e38e3900027827 */ /* 0x000fca00078e02ff */
[----:B------:R-:W-:-:S04]  /*00c0*/  SHF.R.U32.HI R3, RZ, 0x1f, R2 ;  /* 0x0000001fff037819 */ /* 0x000fc80000011602 */
[----:B------:R-:W-:-:S04]  /*00d0*/  LEA.HI.SX32 R3, R2, R3, 0x19 ;  /* 0x0000000302037211 */ /* 0x000fc800078fcaff */
[----:B------:R-:W-:-:S04]  /*00e0*/  LEA.HI R2, R3, R3, RZ, 0x4 ;  /* 0x0000000303027211 */ /* 0x000fc800078f20ff */
[----:B------:R-:W-:-:S04]  /*00f0*/  LOP3.LUT R2, R2, 0xfffffff0, RZ, 0xc0, !PT ;  /* 0xfffffff002027812 */ /* 0x000fc800078ec0ff */
[----:B------:R-:W-:Y:S02]  /*0100*/  IADD3 R13, R3, -R2, RZ ;  /* 0x80000002030d7210 */ /* 0x000fe40007ffe0ff */
[----:B------:R-:W1:Y:S03]  /*0110*/  LDC.64 R2, c[0x0][0x210] ;  /* 0x00008400ff027b82 */ /* 0x000e660000000a00 */
[----:B--2---:R-:W-:-:S06]  /*0120*/  IMAD.WIDE R6, R13, 0x4, R6 ;  /* 0x000000040d067825 */ /* 0x004fcc00078e0206 */
[----:B------:R-:W2:Y:S01]  /*0130*/  LDG.E.EL R6, desc[UR4][R6.64] ;  /* 0x0000000406067981 */ /* 0x000ea2000c2e1900 */
[----:B----4-:R-:W-:-:S05]  /*0140*/  IMAD.WIDE R4, R13, 0x4, R4 ;  /* 0x000000040d047825 */ /* 0x010fca00078e0204 */
[----:B------:R3:W4:Y:S01]  /*0150*/  LDG.E.EL R12, desc[UR4][R4.64] ;  /* 0x00000004040c7981 */ /* 0x000722000c2e1900 */
[----:B-1----:R-:W-:Y:S01]  /*0160*/  IMAD.WIDE R2, R0, 0x4, R2 ;  /* 0x0000000400027825 */ /* 0x002fe200078e0202 */
[----:B------:R-:W-:Y:S01]  /*0170*/  HFMA2.MMA R14, -RZ, RZ, 1.625, 0 ;  /* 0x3e800000ff0e7435 */ /* 0x000fe200000001ff */
[----:B---3--:R-:W1:Y:S04]  /*0180*/  LDC.64 R4, c[0x0][0x238] ;  /* 0x00008e00ff047b82 */ /* 0x008e680000000a00 */
[----:B------:R-:W4:Y:S01]  /*0190*/  LDG.E.64 R2, desc[UR4][R2.64] ;  /* 0x0000000402027981 */ /* 0x000f22000c1e1b00 */
[----:B-----5:R-:W-:-:S04]  /*01a0*/  IMAD.WIDE R8, R13, 0x4, R8 ;  /* 0x000000040d087825 */ /* 0x020fc800078e0208 */
[----:B0-----:R-:W-:Y:S02]  /*01b0*/  IMAD.WIDE R10, R13, 0x4, R10 ;  /* 0x000000040d0a7825 */ /* 0x001fe400078e020a */
[----:B------:R-:W3:Y:S04]  /*01c0*/  LDG.E.EL R8, desc[UR4][R8.64] ;  /* 0x0000000408087981 */ /* 0x000ee8000c2e1900 */
[----:B------:R-:W3:Y:S01]  /*01d0*/  LDG.E.EL R11, desc[UR4][R10.64] ;  /* 0x000000040a0b7981 */ /* 0x000ee2000c2e1900 */
[----:B-1----:R-:W-:-:S04]  /*01e0*/  IMAD.WIDE R4, R0, 0x4, R4 ;  /* 0x0000000400047825 */ /* 0x002fc800078e0204 */
[----:B--2---:R-:W-:-:S04]  /*01f0*/  FADD R6, R6, 9.9999997473787516356e-06 ;  /* 0x3727c5ac06067421 */ /* 0x004fc80000000000 */
[----:B------:R-:W0:Y:S02]  /*0200*/  MUFU.SQRT R7, R6 ;  /* 0x0000000600077308 */ /* 0x000e240000002000 */
[C---:B0-----:R-:W-:Y:S02]  /*0210*/  FSETP.GT.AND P0, PT, R7.reuse, 8.50705917302346158658e+37, PT ;  /* 0x7e8000000700780b */ /* 0x041fe40003f04000 */
[----:B------:R-:W-:-:S11]  /*0220*/  FSETP.GEU.AND P1, PT, R7, 1.175494350822287508e-38, PT ;  /* 0x008000000700780b */ /* 0x000fd60003f2e000 */
[----:B------:R-:W-:-:S04]  /*0230*/  @P0 FMUL R7, R7, 0.25 ;  /* 0x3e80000007070820 */ /* 0x000fc80000400000 */
[----:B------:R-:W-:-:S06]  /*0240*/  @!P1 FMUL R7, R7, 16777216 ;  /* 0x4b80000007079820 */ /* 0x000fcc0000400000 */
[----:B------:R-:W0:Y:S01]  /*0250*/  MUFU.RCP R7, R7 ;  /* 0x0000000700077308 */ /* 0x000e220000001000 */
[----:B------:R-:W-:Y:S01]  /*0260*/  FSEL R14, R14, 1, P0 ;  /* 0x3f8000000e0e7808 */ /* 0x000fe20000000000 */
[----:B----4-:R-:W-:-:S04]  /*0270*/  FADD R2, R2, -R12 ;  /* 0x8000000c02027221 */ /* 0x010fc80000000000 */
[----:B------:R-:W-:Y:S01]  /*0280*/  @!P1 FMUL R14, R14, 16777216 ;  /* 0x4b8000000e0e9820 */ /* 0x000fe20000400000 */
[----:B------:R-:W-:-:S03]  /*0290*/  FADD R3, R3, -R12 ;  /* 0x8000000c03037221 */ /* 0x000fc60000000000 */
[----:B0-----:R-:W-:-:S04]  /*02a0*/  FMUL R14, R7, R14 ;  /* 0x0000000e070e7220 */ /* 0x001fc80000400000 */
[-C--:B------:R-:W-:Y:S01]  /*02b0*/  FMUL R2, R2, R14.reuse ;  /* 0x0000000e02027220 */ /* 0x080fe20000400000 */
[----:B------:R-:W-:-:S03]  /*02c0*/  FMUL R14, R3, R14 ;  /* 0x0000000e030e7220 */ /* 0x000fc60000400000 */
[C-C-:B---3--:R-:W-:Y:S01]  /*02d0*/  FFMA R2, R8.reuse, R2, R11.reuse ;  /* 0x0000000208027223 */ /* 0x148fe2000000000b */
[----:B------:R-:W-:-:S04]  /*02e0*/  FFMA R14, R8, R14, R11 ;  /* 0x0000000e080e7223 */ /* 0x000fc8000000000b */
[----:B------:R-:W-:Y:S02]  /*02f0*/  FSETP.GEU.AND P0, PT, R2, RZ, PT ;  /* 0x000000ff0200720b */ /* 0x000fe40003f0e000 */
[----:B------:R-:W-:Y:S02]  /*0300*/  FSETP.GEU.AND P1, PT, R14, RZ, PT ;  /* 0x000000ff0e00720b */ /* 0x000fe40003f2e000 */
[----:B------:R-:W-:Y:S02]  /*0310*/  FSEL R2, R2, RZ, P0 ;  /* 0x000000ff02027208 */ /* 0x000fe40000000000 */
[----:B------:R-:W-:-:S05]  /*0320*/  FSEL R3, R14, RZ, P1 ;  /* 0x000000ff0e037208 */ /* 0x000fca0000800000 */
[----:B------:R-:W-:Y:S01]  /*0330*/  STG.E.64 desc[UR4][R4.64], R2 ;  /* 0x0000000204007986 */ /* 0x000fe2000c101b04 */
[----:B------:R-:W-:Y:S05]  /*0340*/  EXIT ;  /* 0x000000000000794d */ /* 0x000fea0003800000 */
.L_x_0:
[----:B------:R-:W-:-:S00]  /*0350*/  BRA `(.L_x_0) ;  /* 0xfffffffc00fc7947 */ /* 0x000fc0000383ffff */
[----:B------:R-:W-:-:S00]  /*0360*/  NOP ;  /* 0x0000000000007918 */ /* 0x000fc00000000000 */
        /* <DEDUP_REMOVED lines=9> */
.L_x_1:


//--------------------- .nv.global.init           --------------------------
	.section	.nv.global.init,"aw",@progbits
.nv.global.init:
	.type		_$_str,@object
	.size		_$_str,(_$_str_$_2 - _$_str)
_$_str:
        /*0000*/ 	.byte	0x5f, 0x5f, 0x43, 0x55, 0x44, 0x41, 0x5f, 0x46, 0x54, 0x5a, 0x00
	.type		_$_str_$_2,@object
	.size		_$_str_$_2,(.L_1 - _$_str_$_2)
_$_str_$_2:
        /*000b*/ 	.byte	0x5f, 0x5f, 0x43, 0x55, 0x44, 0x41, 0x5f, 0x50, 0x52, 0x45, 0x43, 0x5f, 0x53, 0x51, 0x52, 0x54
        /*001b*/ 	.byte	0x00
.L_1:


//--------------------- .nv.constant0.triton_poi_fused__native_batch_norm_legit_no_training_relu_11 --------------------------
	.section	.nv.constant0.triton_poi_fused__native_batch_norm_legit_no_training_relu_11,"a",@progbits
	.sectionflags	@""
	.align	4
.nv.constant0.triton_poi_fused__native_batch_norm_legit_no_training_relu_11:
	.zero		580
